//
// Generated by NVIDIA NVVM Compiler
//
// Compiler Build ID: CL-36424714
// Cuda compilation tools, release 13.0, V13.0.88
// Based on NVVM 20.0.0
//

.version 9.0
.target sm_100
.address_size 64

	// .globl	_Z12reorg_kerneliPfiiiiiiS_

.visible .entry _Z12reorg_kerneliPfiiiiiiS_(
	.param .u32 _Z12reorg_kerneliPfiiiiiiS__param_0,
	.param .u64 .ptr .align 1 _Z12reorg_kerneliPfiiiiiiS__param_1,
	.param .u32 _Z12reorg_kerneliPfiiiiiiS__param_2,
	.param .u32 _Z12reorg_kerneliPfiiiiiiS__param_3,
	.param .u32 _Z12reorg_kerneliPfiiiiiiS__param_4,
	.param .u32 _Z12reorg_kerneliPfiiiiiiS__param_5,
	.param .u32 _Z12reorg_kerneliPfiiiiiiS__param_6,
	.param .u32 _Z12reorg_kerneliPfiiiiiiS__param_7,
	.param .u64 .ptr .align 1 _Z12reorg_kerneliPfiiiiiiS__param_8
)
{
	.reg .pred 	%p<3>;
	.reg .b32 	%r<38>;
	.reg .b32 	%f<3>;
	.reg .b64 	%rd<13>;

	ld.param.u32 	%r9, [_Z12reorg_kerneliPfiiiiiiS__param_0];
	ld.param.u64 	%rd3, [_Z12reorg_kerneliPfiiiiiiS__param_1];
	ld.param.u32 	%r3, [_Z12reorg_kerneliPfiiiiiiS__param_2];
	ld.param.u32 	%r4, [_Z12reorg_kerneliPfiiiiiiS__param_3];
	ld.param.u32 	%r5, [_Z12reorg_kerneliPfiiiiiiS__param_4];
	ld.param.u32 	%r6, [_Z12reorg_kerneliPfiiiiiiS__param_5];
	ld.param.u32 	%r7, [_Z12reorg_kerneliPfiiiiiiS__param_6];
	ld.param.u32 	%r8, [_Z12reorg_kerneliPfiiiiiiS__param_7];
	ld.param.u64 	%rd4, [_Z12reorg_kerneliPfiiiiiiS__param_8];
	cvta.to.global.u64 	%rd1, %rd4;
	cvta.to.global.u64 	%rd2, %rd3;
	mov.u32 	%r10, %ctaid.x;
	mov.u32 	%r11, %ctaid.y;
	mov.u32 	%r12, %nctaid.x;
	mad.lo.s32 	%r13, %r11, %r12, %r10;
	mov.u32 	%r14, %ntid.x;
	mov.u32 	%r15, %tid.x;
	mad.lo.s32 	%r1, %r13, %r14, %r15;
	setp.ge.s32 	%p1, %r1, %r9;
	@%p1 bra 	$L__BB0_4;
	div.s32 	%r16, %r1, %r3;
	mul.lo.s32 	%r17, %r16, %r3;
	sub.s32 	%r18, %r1, %r17;
	div.s32 	%r19, %r16, %r4;
	mul.lo.s32 	%r20, %r19, %r4;
	sub.s32 	%r21, %r16, %r20;
	div.s32 	%r22, %r19, %r5;
	mul.lo.s32 	%r23, %r22, %r5;
	sub.s32 	%r24, %r19, %r23;
	rem.s32 	%r25, %r22, %r6;
	mul.lo.s32 	%r26, %r7, %r7;
	div.s32 	%r27, %r5, %r26;
	div.s32 	%r28, %r24, %r27;
	mul.lo.s32 	%r29, %r28, %r27;
	sub.s32 	%r30, %r24, %r29;
	div.s32 	%r31, %r28, %r7;
	mul.lo.s32 	%r32, %r31, %r7;
	sub.s32 	%r33, %r28, %r32;
	mad.lo.s32 	%r34, %r27, %r25, %r30;
	mad.lo.s32 	%r35, %r34, %r4, %r21;
	mad.lo.s32 	%r36, %r35, %r7, %r31;
	mad.lo.s32 	%r37, %r36, %r3, %r18;
	mad.lo.s32 	%r2, %r37, %r7, %r33;
	setp.eq.s32 	%p2, %r8, 0;
	@%p2 bra 	$L__BB0_3;
	mul.wide.s32 	%rd5, %r1, 4;
	add.s64 	%rd6, %rd2, %rd5;
	ld.global.f32 	%f1, [%rd6];
	mul.wide.s32 	%rd7, %r2, 4;
	add.s64 	%rd8, %rd1, %rd7;
	st.global.f32 	[%rd8], %f1;
	bra.uni 	$L__BB0_4;
$L__BB0_3:
	mul.wide.s32 	%rd9, %r2, 4;
	add.s64 	%rd10, %rd2, %rd9;
	ld.global.f32 	%f2, [%rd10];
	mul.wide.s32 	%rd11, %r1, 4;
	add.s64 	%rd12, %rd1, %rd11;
	st.global.f32 	[%rd12], %f2;
$L__BB0_4:
	ret;

}


// ===== COMPILED SASS (sm_100) =====

	.target	sm_100

	.elftype	@"ET_EXEC"


//--------------------- .note.nv.tkinfo           --------------------------
	.section	.note.nv.tkinfo,"",@"SHT_NOTE"
	.sectionflags	@"SHF_NOTE_NV_TKINFO"
	.tkinfo
        /*0018*/ 	.word	0x00000002
        /*0030*/ 	.string	""
        /*0030*/ 	.string	"ptxas"
        /*0030*/ 	.string	"Cuda compilation tools, release 13.0, V13.0.88"
        /*0030*/ 	.string	"Build cuda_13.0.r13.0/compiler.36424714_0"
        /*0030*/ 	.string	"-arch sm_100 -m 64 "



//--------------------- .note.nv.cuinfo           --------------------------
	.section	.note.nv.cuinfo,"",@"SHT_NOTE"
	.sectionflags	@"SHF_NOTE_NV_CUINFO"
        /*0018*/ 	.short	0x0002
        /*001a*/ 	.short	0x0064
        /*001c*/ 	.short	0x0082
	.zero		2


//--------------------- .nv.info                  --------------------------
	.section	.nv.info,"",@"SHT_CUDA_INFO"
	.align	4


	//----- nvinfo : EIATTR_REGCOUNT
	.align		4
        /*0000*/ 	.byte	0x04, 0x2f
        /*0002*/ 	.short	(.L_1 - .L_0)
	.align		4
.L_0:
        /*0004*/ 	.word	index@(_Z12reorg_kerneliPfiiiiiiS_)
        /*0008*/ 	.word	0x0000001a


	//----- nvinfo : EIATTR_FRAME_SIZE
	.align		4
.L_1:
        /*000c*/ 	.byte	0x04, 0x11
        /*000e*/ 	.short	(.L_3 - .L_2)
	.align		4
.L_2:
        /*0010*/ 	.word	index@(_Z12reorg_kerneliPfiiiiiiS_)
        /*0014*/ 	.word	0x00000000


	//----- nvinfo : EIATTR_MIN_STACK_SIZE
	.align		4
.L_3:
        /*0018*/ 	.byte	0x04, 0x12
        /*001a*/ 	.short	(.L_5 - .L_4)
	.align		4
.L_4:
        /*001c*/ 	.word	index@(_Z12reorg_kerneliPfiiiiiiS_)
        /*0020*/ 	.word	0x00000000
.L_5:


//--------------------- .nv.compat                --------------------------
	.section	.nv.compat,"",@"SHT_CUDA_COMPAT_INFO"
	.align	4
        /*0000*/ 	.byte	0x02, 0x09, 0x00, 0x00, 0x02, 0x02, 0x01, 0x00, 0x02, 0x05, 0x05, 0x00, 0x03, 0x07, 0x01, 0x01
        /*0010*/ 	.byte	0x02, 0x03, 0x00, 0x00, 0x02, 0x06, 0x01, 0x00, 0x04, 0x0b, 0x08, 0x00, 0x09, 0x00, 0x00, 0x00
        /*0020*/ 	.byte	0x00, 0x00, 0x00, 0x00


//--------------------- .nv.info._Z12reorg_kerneliPfiiiiiiS_ --------------------------
	.section	.nv.info._Z12reorg_kerneliPfiiiiiiS_,"",@"SHT_CUDA_INFO"
	.sectionflags	@""
	.align	4


	//----- nvinfo : EIATTR_CUDA_API_VERSION
	.align		4
        /*0000*/ 	.byte	0x04, 0x37
        /*0002*/ 	.short	(.L_7 - .L_6)
.L_6:
        /*0004*/ 	.word	0x00000082


	//----- nvinfo : EIATTR_KPARAM_INFO
	.align		4
.L_7:
        /*0008*/ 	.byte	0x04, 0x17
        /*000a*/ 	.short	(.L_9 - .L_8)
.L_8:
        /*000c*/ 	.word	0x00000000
        /*0010*/ 	.short	0x0008
        /*0012*/ 	.short	0x0028
        /*0014*/ 	.byte	0x00, 0xf5, 0x21, 0x00


	//----- nvinfo : EIATTR_KPARAM_INFO
	.align		4
.L_9:
        /*0018*/ 	.byte	0x04, 0x17
        /*001a*/ 	.short	(.L_11 - .L_10)
.L_10:
        /*001c*/ 	.word	0x00000000
        /*0020*/ 	.short	0x0007
        /*0022*/ 	.short	0x0024
        /*0024*/ 	.byte	0x00, 0xf0, 0x11, 0x00


	//----- nvinfo : EIATTR_KPARAM_INFO
	.align		4
.L_11:
        /*0028*/ 	.byte	0x04, 0x17
        /*002a*/ 	.short	(.L_13 - .L_12)
.L_12:
        /*002c*/ 	.word	0x00000000
        /*0030*/ 	.short	0x0006
        /*0032*/ 	.short	0x0020
        /*0034*/ 	.byte	0x00, 0xf0, 0x11, 0x00


	//----- nvinfo : EIATTR_KPARAM_INFO
	.align		4
.L_13:
        /*0038*/ 	.byte	0x04, 0x17
        /*003a*/ 	.short	(.L_15 - .L_14)
.L_14:
        /*003c*/ 	.word	0x00000000
        /*0040*/ 	.short	0x0005
        /*0042*/ 	.short	0x001c
        /*0044*/ 	.byte	0x00, 0xf0, 0x11, 0x00


	//----- nvinfo : EIATTR_KPARAM_INFO
	.align		4
.L_15:
        /*0048*/ 	.byte	0x04, 0x17
        /*004a*/ 	.short	(.L_17 - .L_16)
.L_16:
        /*004c*/ 	.word	0x00000000
        /*0050*/ 	.short	0x0004
        /*0052*/ 	.short	0x0018
        /*0054*/ 	.byte	0x00, 0xf0, 0x11, 0x00


	//----- nvinfo : EIATTR_KPARAM_INFO
	.align		4
.L_17:
        /*0058*/ 	.byte	0x04, 0x17
        /*005a*/ 	.short	(.L_19 - .L_18)
.L_18:
        /*005c*/ 	.word	0x00000000
        /*0060*/ 	.short	0x0003
        /*0062*/ 	.short	0x0014
        /*0064*/ 	.byte	0x00, 0xf0, 0x11, 0x00


	//----- nvinfo : EIATTR_KPARAM_INFO
	.align		4
.L_19:
        /*0068*/ 	.byte	0x04, 0x17
        /*006a*/ 	.short	(.L_21 - .L_20)
.L_20:
        /*006c*/ 	.word	0x00000000
        /*0070*/ 	.short	0x0002
        /*0072*/ 	.short	0x0010
        /*0074*/ 	.byte	0x00, 0xf0, 0x11, 0x00


	//----- nvinfo : EIATTR_KPARAM_INFO
	.align		4
.L_21:
        /*0078*/ 	.byte	0x04, 0x17
        /*007a*/ 	.short	(.L_23 - .L_22)
.L_22:
        /*007c*/ 	.word	0x00000000
        /*0080*/ 	.short	0x0001
        /*0082*/ 	.short	0x0008
        /*0084*/ 	.byte	0x00, 0xf5, 0x21, 0x00


	//----- nvinfo : EIATTR_KPARAM_INFO
	.align		4
.L_23:
        /*0088*/ 	.byte	0x04, 0x17
        /*008a*/ 	.short	(.L_25 - .L_24)
.L_24:
        /*008c*/ 	.word	0x00000000
        /*0090*/ 	.short	0x0000
        /*0092*/ 	.short	0x0000
        /*0094*/ 	.byte	0x00, 0xf0, 0x11, 0x00


	//----- nvinfo : EIATTR_SPARSE_MMA_MASK
	.align		4
.L_25:
        /*0098*/ 	.byte	0x03, 0x50
        /*009a*/ 	.short	0x0000


	//----- nvinfo : EIATTR_MAXREG_COUNT
	.align		4
        /*009c*/ 	.byte	0x03, 0x1b
        /*009e*/ 	.short	0x00ff


	//----- nvinfo : EIATTR_MERCURY_ISA_VERSION
	.align		4
        /*00a0*/ 	.byte	0x03, 0x5f
        /*00a2*/ 	.short	0x0101


	//----- nvinfo : EIATTR_VRC_CTA_INIT_COUNT
	.align		4
        /*00a4*/ 	.byte	0x02, 0x4a
	.zero		1
	.zero		1


	//----- nvinfo : EIATTR_EXIT_INSTR_OFFSETS
	.align		4
        /*00a8*/ 	.byte	0x04, 0x1c
        /*00aa*/ 	.short	(.L_27 - .L_26)


	//   ....[0]....
.L_26:
        /*00ac*/ 	.word	0x000000a0


	//   ....[1]....
        /*00b0*/ 	.word	0x00000d30


	//   ....[2]....
        /*00b4*/ 	.word	0x00000da0


	//----- nvinfo : EIATTR_CBANK_PARAM_SIZE
	.align		4
.L_27:
        /*00b8*/ 	.byte	0x03, 0x19
        /*00ba*/ 	.short	0x0030


	//----- nvinfo : EIATTR_PARAM_CBANK
	.align		4
        /*00bc*/ 	.byte	0x04, 0x0a
        /*00be*/ 	.short	(.L_29 - .L_28)
	.align		4
.L_28:
        /*00c0*/ 	.word	index@(.nv.constant0._Z12reorg_kerneliPfiiiiiiS_)
        /*00c4*/ 	.short	0x0380
        /*00c6*/ 	.short	0x0030


	//----- nvinfo : EIATTR_SW_WAR
	.align		4
.L_29:
        /*00c8*/ 	.byte	0x04, 0x36
        /*00ca*/ 	.short	(.L_31 - .L_30)
.L_30:
        /*00cc*/ 	.word	0x00000008
.L_31:


//--------------------- .nv.callgraph             --------------------------
	.section	.nv.callgraph,"",@"SHT_CUDA_CALLGRAPH"
	.align	4
	.sectionentsize	8
	.align		4
        /*0000*/ 	.word	0x00000000
	.align		4
        /*0004*/ 	.word	0xffffffff
	.align		4
        /*0008*/ 	.word	0x00000000
	.align		4
        /*000c*/ 	.word	0xfffffffe
	.align		4
        /*0010*/ 	.word	0x00000000
	.align		4
        /*0014*/ 	.word	0xfffffffd
	.align		4
        /*0018*/ 	.word	0x00000000
	.align		4
        /*001c*/ 	.word	0xfffffffc


//--------------------- .text._Z12reorg_kerneliPfiiiiiiS_ --------------------------
	.section	.text._Z12reorg_kerneliPfiiiiiiS_,"ax",@progbits
	.align	128
        .global         _Z12reorg_kerneliPfiiiiiiS_
        .type           _Z12reorg_kerneliPfiiiiiiS_,@function
        .size           _Z12reorg_kerneliPfiiiiiiS_,(.L_x_1 - _Z12reorg_kerneliPfiiiiiiS_)
        .other          _Z12reorg_kerneliPfiiiiiiS_,@"STO_CUDA_ENTRY STV_DEFAULT"
_Z12reorg_kerneliPfiiiiiiS_:
.text._Z12reorg_kerneliPfiiiiiiS_:
[----:B------:R-:W-:Y:S01]  /*0000*/  LDC R1, c[0x0][0x37c] ;  /* 0x0000df00ff017b82 */ /* 0x000fe20000000800 */
[----:B------:R-:W0:Y:S07]  /*0010*/  S2R R3, SR_TID.X ;  /* 0x0000000000037919 */ /* 0x000e2e0000002100 */
[----:B------:R-:W-:Y:S01]  /*0020*/  S2UR UR4, SR_CTAID.X ;  /* 0x00000000000479c3 */ /* 0x000fe20000002500 */
[----:B------:R-:W1:Y:S01]  /*0030*/  LDCU UR6, c[0x0][0x370] ;  /* 0x00006e00ff0677ac */ /* 0x000e620008000800 */
[----:B------:R-:W2:Y:S06]  /*0040*/  LDCU UR7, c[0x0][0x380] ;  /* 0x00007000ff0777ac */ /* 0x000eac0008000800 */
[----:B------:R-:W1:Y:S08]  /*0050*/  S2UR UR5, SR_CTAID.Y ;  /* 0x00000000000579c3 */ /* 0x000e700000002600 */
[----:B------:R-:W0:Y:S01]  /*0060*/  LDC R2, c[0x0][0x360] ;  /* 0x0000d800ff027b82 */ /* 0x000e220000000800 */
[----:B-1----:R-:W-:-:S06]  /*0070*/  UIMAD UR4, UR5, UR6, UR4 ;  /* 0x00000006050472a4 */ /* 0x002fcc000f8e0204 */
[----:B0-----:R-:W-:-:S05]  /*0080*/  IMAD R2, R2, UR4, R3 ;  /* 0x0000000402027c24 */ /* 0x001fca000f8e0203 */
[----:B--2---:R-:W-:-:S13]  /*0090*/  ISETP.GE.AND P0, PT, R2, UR7, PT ;  /* 0x0000000702007c0c */ /* 0x004fda000bf06270 */
[----:B------:R-:W-:Y:S05]  /*00a0*/  @P0 EXIT ;  /* 0x000000000000094d */ /* 0x000fea0003800000 */
[----:B------:R-:W0:Y:S01]  /*00b0*/  LDC R5, c[0x0][0x390] ;  /* 0x0000e400ff057b82 */ /* 0x000e220000000800 */
[----:B------:R-:W-:Y:S01]  /*00c0*/  IABS R6, R2 ;  /* 0x0000000200067213 */ /* 0x000fe20000000000 */
[----:B------:R-:W1:Y:S06]  /*00d0*/  LDCU UR4, c[0x0][0x3a4] ;  /* 0x00007480ff0477ac */ /* 0x000e6c0008000800 */
[----:B------:R-:W2:Y:S08]  /*00e0*/  LDC R7, c[0x0][0x394] ;  /* 0x0000e500ff077b82 */ /* 0x000eb00000000800 */
[----:B------:R-:W3:Y:S01]  /*00f0*/  LDC R3, c[0x0][0x3a0] ;  /* 0x0000e800ff037b82 */ /* 0x000ee20000000800 */
[----:B-1----:R-:W-:Y:S01]  /*0100*/  ISETP.NE.AND P0, PT, RZ, UR4, PT ;  /* 0x00000004ff007c0c */ /* 0x002fe2000bf05270 */
[----:B------:R-:W1:Y:S01]  /*0110*/  LDCU.64 UR4, c[0x0][0x358] ;  /* 0x00006b00ff0477ac */ /* 0x000e620008000a00 */
[----:B0-----:R-:W-:-:S04]  /*0120*/  IABS R11, R5 ;  /* 0x00000005000b7213 */ /* 0x001fc80000000000 */
[----:B------:R-:W0:Y:S01]  /*0130*/  I2F.RP R0, R11 ;  /* 0x0000000b00007306 */ /* 0x000e220000209400 */
[----:B--2---:R-:W-:-:S06]  /*0140*/  IABS R14, R7 ;  /* 0x00000007000e7213 */ /* 0x004fcc0000000000 */
[----:B------:R-:W2:Y:S01]  /*0150*/  @P0 LDC.64 R16, c[0x0][0x388] ;  /* 0x0000e200ff100b82 */ /* 0x000ea20000000a00 */
[----:B---3--:R-:W-:Y:S01]  /*0160*/  IMAD R13, R3, R3, RZ ;  /* 0x00000003030d7224 */ /* 0x008fe200078e02ff */
[----:B0-----:R-:W0:Y:S04]  /*0170*/  MUFU.RCP R0, R0 ;  /* 0x0000000000007308 */ /* 0x001e280000001000 */
[----:B------:R-:W-:Y:S01]  /*0180*/  IABS R12, R13 ;  /* 0x0000000d000c7213 */ /* 0x000fe20000000000 */
[----:B--2---:R-:W-:-:S04]  /*0190*/  @P0 IMAD.WIDE R16, R2, 0x4, R16 ;  /* 0x0000000402100825 */ /* 0x004fc800078e0210 */
[----:B0-----:R-:W-:-:S04]  /*01a0*/  VIADD R8, R0, 0xffffffe ;  /* 0x0ffffffe00087836 */ /* 0x001fc80000000000 */
[----:B------:R0:W2:Y:S02]  /*01b0*/  F2I.FTZ.U32.TRUNC.NTZ R9, R8 ;  /* 0x0000000800097305 */ /* 0x0000a4000021f000 */
[----:B0-----:R-:W-:Y:S02]  /*01c0*/  HFMA2 R8, -RZ, RZ, 0, 0 ;  /* 0x00000000ff087431 */ /* 0x001fe400000001ff */
[----:B--2---:R-:W-:-:S04]  /*01d0*/  IMAD.MOV R4, RZ, RZ, -R9 ;  /* 0x000000ffff047224 */ /* 0x004fc800078e0a09 */
[----:B------:R-:W-:Y:S02]  /*01e0*/  IMAD R15, R4, R11, RZ ;  /* 0x0000000b040f7224 */ /* 0x000fe400078e02ff */
[----:B------:R-:W-:Y:S02]  /*01f0*/  IMAD.MOV.U32 R4, RZ, RZ, R6 ;  /* 0x000000ffff047224 */ /* 0x000fe400078e0006 */
[----:B------:R-:W-:Y:S02]  /*0200*/  IMAD.HI.U32 R9, R9, R15, R8 ;  /* 0x0000000f09097227 */ /* 0x000fe400078e0008 */
[----:B------:R-:W0:Y:S04]  /*0210*/  I2F.RP R8, R14 ;  /* 0x0000000e00087306 */ /* 0x000e280000209400 */
[----:B------:R-:W-:-:S04]  /*0220*/  IMAD.HI.U32 R0, R9, R4, RZ ;  /* 0x0000000409007227 */ /* 0x000fc800078e00ff */
[----:B------:R-:W-:Y:S01]  /*0230*/  IMAD.MOV R6, RZ, RZ, -R0 ;  /* 0x000000ffff067224 */ /* 0x000fe200078e0a00 */
[----:B------:R-:W2:Y:S03]  /*0240*/  I2F.RP R9, R12 ;  /* 0x0000000c00097306 */ /* 0x000ea60000209400 */
[C---:B------:R-:W-:Y:S02]  /*0250*/  IMAD R4, R11.reuse, R6, R4 ;  /* 0x000000060b047224 */ /* 0x040fe400078e0204 */
[----:B------:R-:W3:Y:S03]  /*0260*/  LDC R6, c[0x0][0x398] ;  /* 0x0000e600ff067b82 */ /* 0x000ee60000000800 */
[----:B0-----:R-:W0:Y:S01]  /*0270*/  MUFU.RCP R8, R8 ;  /* 0x0000000800087308 */ /* 0x001e220000001000 */
[----:B------:R-:W-:-:S07]  /*0280*/  ISETP.GT.U32.AND P2, PT, R11, R4, PT ;  /* 0x000000040b00720c */ /* 0x000fce0003f44070 */
[----:B--2---:R-:W2:Y:S06]  /*0290*/  MUFU.RCP R9, R9 ;  /* 0x0000000900097308 */ /* 0x004eac0000001000 */
[-C--:B------:R-:W-:Y:S01]  /*02a0*/  @!P2 IADD3 R4, PT, PT, R4, -R11.reuse, RZ ;  /* 0x8000000b0404a210 */ /* 0x080fe20007ffe0ff */
[----:B------:R-:W-:Y:S01]  /*02b0*/  @!P2 VIADD R0, R0, 0x1 ;  /* 0x000000010000a836 */ /* 0x000fe20000000000 */
[----:B------:R-:W-:Y:S01]  /*02c0*/  ISETP.NE.AND P2, PT, R5, RZ, PT ;  /* 0x000000ff0500720c */ /* 0x000fe20003f45270 */
[----:B0-----:R-:W-:Y:S01]  /*02d0*/  VIADD R10, R8, 0xffffffe ;  /* 0x0ffffffe080a7836 */ /* 0x001fe20000000000 */
[----:B------:R-:W-:-:S02]  /*02e0*/  ISETP.GE.U32.AND P1, PT, R4, R11, PT ;  /* 0x0000000b0400720c */ /* 0x000fc40003f26070 */
[----:B------:R-:W-:Y:S01]  /*02f0*/  LOP3.LUT R4, R2, R5, RZ, 0x3c, !PT ;  /* 0x0000000502047212 */ /* 0x000fe200078e3cff */
[----:B------:R0:W4:Y:S03]  /*0300*/  F2I.FTZ.U32.TRUNC.NTZ R11, R10 ;  /* 0x0000000a000b7305 */ /* 0x000126000021f000 */
[----:B------:R-:W-:Y:S02]  /*0310*/  ISETP.GE.AND P3, PT, R4, RZ, PT ;  /* 0x000000ff0400720c */ /* 0x000fe40003f66270 */
[----:B---3--:R-:W-:Y:S02]  /*0320*/  IABS R4, R6 ;  /* 0x0000000600047213 */ /* 0x008fe40000000000 */
[----:B--2---:R-:W-:Y:S01]  /*0330*/  IADD3 R9, PT, PT, R9, 0xffffffe, RZ ;  /* 0x0ffffffe09097810 */ /* 0x004fe20007ffe0ff */
[----:B0-----:R-:W-:Y:S02]  /*0340*/  IMAD.MOV.U32 R10, RZ, RZ, RZ ;  /* 0x000000ffff0a7224 */ /* 0x001fe400078e00ff */
[----:B------:R-:W-:-:S03]  /*0350*/  @P1 VIADD R0, R0, 0x1 ;  /* 0x0000000100001836 */ /* 0x000fc60000000000 */
[----:B------:R-:W0:Y:S01]  /*0360*/  F2I.FTZ.U32.TRUNC.NTZ R9, R9 ;  /* 0x0000000900097305 */ /* 0x000e22000021f000 */
[----:B----4-:R-:W-:Y:S02]  /*0370*/  IMAD.MOV R15, RZ, RZ, -R11 ;  /* 0x000000ffff0f7224 */ /* 0x010fe400078e0a0b */
[----:B------:R-:W-:Y:S02]  /*0380*/  @!P3 IADD3 R0, PT, PT, -R0, RZ, RZ ;  /* 0x000000ff0000b210 */ /* 0x000fe40007ffe1ff */
[----:B------:R-:W-:Y:S01]  /*0390*/  @!P2 LOP3.LUT R0, RZ, R5, RZ, 0x33, !PT ;  /* 0x00000005ff00a212 */ /* 0x000fe200078e33ff */
[----:B------:R-:W-:-:S03]  /*03a0*/  IMAD R15, R15, R14, RZ ;  /* 0x0000000e0f0f7224 */ /* 0x000fc600078e02ff */
[----:B------:R-:W-:Y:S01]  /*03b0*/  IABS R19, R0 ;  /* 0x0000000000137213 */ /* 0x000fe20000000000 */
[----:B------:R-:W-:-:S04]  /*03c0*/  IMAD.HI.U32 R11, R11, R15, R10 ;  /* 0x0000000f0b0b7227 */ /* 0x000fc800078e000a */
[----:B------:R-:W-:Y:S02]  /*03d0*/  IMAD.MOV.U32 R10, RZ, RZ, R4 ;  /* 0x000000ffff0a7224 */ /* 0x000fe400078e0004 */
[----:B-1----:R1:W2:Y:S01]  /*03e0*/  @P0 LDG.E R4, desc[UR4][R16.64] ;  /* 0x0000000410040981 */ /* 0x0022a2000c1e1900 */
[----:B0-----:R-:W-:Y:S01]  /*03f0*/  IADD3 R21, PT, PT, RZ, -R9, RZ ;  /* 0x80000009ff157210 */ /* 0x001fe20007ffe0ff */
[----:B------:R-:W0:Y:S01]  /*0400*/  I2F.RP R18, R10 ;  /* 0x0000000a00127306 */ /* 0x000e220000209400 */
[----:B------:R-:W-:-:S04]  /*0410*/  IMAD.HI.U32 R15, R11, R19, RZ ;  /* 0x000000130b0f7227 */ /* 0x000fc800078e00ff */
[----:B------:R-:W-:Y:S01]  /*0420*/  IMAD R11, R21, R12, RZ ;  /* 0x0000000c150b7224 */ /* 0x000fe200078e02ff */
[----:B------:R-:W-:Y:S01]  /*0430*/  IABS R21, R13 ;  /* 0x0000000d00157213 */ /* 0x000fe20000000000 */
[----:B------:R-:W-:Y:S02]  /*0440*/  IMAD.MOV.U32 R8, RZ, RZ, RZ ;  /* 0x000000ffff087224 */ /* 0x000fe400078e00ff */
[----:B------:R-:W-:Y:S01]  /*0450*/  IMAD.MOV R20, RZ, RZ, -R15 ;  /* 0x000000ffff147224 */ /* 0x000fe200078e0a0f */
[----:B------:R-:W-:Y:S01]  /*0460*/  IADD3 R21, PT, PT, RZ, -R21, RZ ;  /* 0x80000015ff157210 */ /* 0x000fe20007ffe0ff */
[----:B------:R-:W-:Y:S01]  /*0470*/  IMAD.HI.U32 R11, R9, R11, R8 ;  /* 0x0000000b090b7227 */ /* 0x000fe200078e0008 */
[----:B------:R-:W-:-:S03]  /*0480*/  LOP3.LUT R8, R0, R7, RZ, 0x3c, !PT ;  /* 0x0000000700087212 */ /* 0x000fc600078e3cff */
[----:B------:R-:W-:Y:S01]  /*0490*/  IMAD R9, R14, R20, R19 ;  /* 0x000000140e097224 */ /* 0x000fe200078e0213 */
[----:B0-----:R-:W0:Y:S01]  /*04a0*/  MUFU.RCP R18, R18 ;  /* 0x0000001200127308 */ /* 0x001e220000001000 */
[----:B------:R-:W-:Y:S01]  /*04b0*/  IMAD.MOV.U32 R19, RZ, RZ, R21 ;  /* 0x000000ffff137224 */ /* 0x000fe200078e0015 */
[----:B------:R-:W-:Y:S01]  /*04c0*/  ISETP.GE.AND P3, PT, R8, RZ, PT ;  /* 0x000000ff0800720c */ /* 0x000fe20003f66270 */
[----:B-1----:R-:W-:Y:S01]  /*04d0*/  IMAD.HI.U32 R17, R11, R10, RZ ;  /* 0x0000000a0b117227 */ /* 0x002fe200078e00ff */
[----:B------:R-:W-:Y:S02]  /*04e0*/  ISETP.GT.U32.AND P4, PT, R14, R9, PT ;  /* 0x000000090e00720c */ /* 0x000fe40003f84070 */
[----:B------:R-:W-:Y:S01]  /*04f0*/  LOP3.LUT R8, R13, R6, RZ, 0x3c, !PT ;  /* 0x000000060d087212 */ /* 0x000fe200078e3cff */
[----:B------:R-:W-:-:S05]  /*0500*/  IMAD R19, R17, R19, R10 ;  /* 0x0000001311137224 */ /* 0x000fca00078e020a */
[----:B------:R-:W-:-:S05]  /*0510*/  ISETP.GT.U32.AND P1, PT, R12, R19, PT ;  /* 0x000000130c00720c */ /* 0x000fca0003f24070 */
[----:B------:R-:W-:Y:S01]  /*0520*/  @!P4 IMAD.IADD R9, R9, 0x1, -R14 ;  /* 0x000000010909c824 */ /* 0x000fe200078e0a0e */
[----:B0-----:R-:W-:Y:S01]  /*0530*/  IADD3 R11, PT, PT, R18, 0xffffffe, RZ ;  /* 0x0ffffffe120b7810 */ /* 0x001fe20007ffe0ff */
[----:B------:R-:W-:Y:S01]  /*0540*/  @!P4 VIADD R15, R15, 0x1 ;  /* 0x000000010f0fc836 */ /* 0x000fe20000000000 */
[----:B------:R-:W-:Y:S02]  /*0550*/  ISETP.NE.AND P4, PT, R7, RZ, PT ;  /* 0x000000ff0700720c */ /* 0x000fe40003f85270 */
[----:B------:R-:W-:Y:S02]  /*0560*/  ISETP.GE.U32.AND P5, PT, R9, R14, PT ;  /* 0x0000000e0900720c */ /* 0x000fe40003fa6070 */
[----:B------:R-:W0:Y:S01]  /*0570*/  F2I.FTZ.U32.TRUNC.NTZ R9, R11 ;  /* 0x0000000b00097305 */ /* 0x000e22000021f000 */
[----:B------:R-:W-:Y:S02]  /*0580*/  @!P1 IMAD.IADD R19, R19, 0x1, -R12 ;  /* 0x0000000113139824 */ /* 0x000fe400078e0a0c */
[----:B------:R-:W-:Y:S01]  /*0590*/  @!P1 VIADD R17, R17, 0x1 ;  /* 0x0000000111119836 */ /* 0x000fe20000000000 */
[----:B------:R-:W-:-:S02]  /*05a0*/  ISETP.NE.AND P1, PT, R13, RZ, PT ;  /* 0x000000ff0d00720c */ /* 0x000fc40003f25270 */
[----:B------:R-:W-:-:S05]  /*05b0*/  ISETP.GE.U32.AND P2, PT, R19, R12, PT ;  /* 0x0000000c1300720c */ /* 0x000fca0003f46070 */
[----:B------:R-:W-:Y:S02]  /*05c0*/  @P5 IADD3 R15, PT, PT, R15, 0x1, RZ ;  /* 0x000000010f0f5810 */ /* 0x000fe40007ffe0ff */
[----:B------:R-:W-:Y:S01]  /*05d0*/  ISETP.GE.AND P5, PT, R8, RZ, PT ;  /* 0x000000ff0800720c */ /* 0x000fe20003fa6270 */
[----:B------:R-:W-:Y:S02]  /*05e0*/  IMAD.MOV.U32 R8, RZ, RZ, RZ ;  /* 0x000000ffff087224 */ /* 0x000fe400078e00ff */
[----:B0-----:R-:W-:Y:S02]  /*05f0*/  IMAD.MOV R11, RZ, RZ, -R9 ;  /* 0x000000ffff0b7224 */ /* 0x001fe400078e0a09 */
[----:B------:R-:W-:Y:S01]  /*0600*/  @!P3 IMAD.MOV R15, RZ, RZ, -R15 ;  /* 0x000000ffff0fb224 */ /* 0x000fe200078e0a0f */
[----:B------:R-:W-:Y:S01]  /*0610*/  @!P4 LOP3.LUT R15, RZ, R7, RZ, 0x33, !PT ;  /* 0x00000007ff0fc212 */ /* 0x000fe200078e33ff */
[----:B------:R-:W-:Y:S01]  /*0620*/  IMAD R11, R11, R10, RZ ;  /* 0x0000000a0b0b7224 */ /* 0x000fe200078e02ff */
[----:B------:R-:W-:-:S02]  /*0630*/  @P2 IADD3 R17, PT, PT, R17, 0x1, RZ ;  /* 0x0000000111112810 */ /* 0x000fc40007ffe0ff */
[----:B------:R-:W-:Y:S01]  /*0640*/  IABS R14, R15 ;  /* 0x0000000f000e7213 */ /* 0x000fe20000000000 */
[----:B------:R-:W-:-:S04]  /*0650*/  IMAD.HI.U32 R8, R9, R11, R8 ;  /* 0x0000000b09087227 */ /* 0x000fc800078e0008 */
[----:B------:R-:W-:Y:S01]  /*0660*/  IMAD.MOV.U32 R12, RZ, RZ, R17 ;  /* 0x000000ffff0c7224 */ /* 0x000fe200078e0011 */
[----:B------:R-:W-:Y:S01]  /*0670*/  IABS R17, R3 ;  /* 0x0000000300117213 */ /* 0x000fe20000000000 */
[----:B------:R-:W-:-:S03]  /*0680*/  IMAD.MOV.U32 R9, RZ, RZ, R14 ;  /* 0x000000ffff097224 */ /* 0x000fc600078e000e */
[----:B------:R-:W-:Y:S01]  /*0690*/  @!P5 IADD3 R12, PT, PT, -R12, RZ, RZ ;  /* 0x000000ff0c0cd210 */ /* 0x000fe20007ffe1ff */
[----:B------:R-:W-:Y:S01]  /*06a0*/  IMAD.HI.U32 R16, R8, R9, RZ ;  /* 0x0000000908107227 */ /* 0x000fe200078e00ff */
[----:B------:R-:W-:Y:S01]  /*06b0*/  @!P1 LOP3.LUT R12, RZ, R13, RZ, 0x33, !PT ;  /* 0x0000000dff0c9212 */ /* 0x000fe200078e33ff */
[----:B------:R-:W0:Y:S01]  /*06c0*/  I2F.RP R18, R17 ;  /* 0x0000001100127306 */ /* 0x000e220000209400 */
[----:B------:R-:W1:Y:S02]  /*06d0*/  LDC R13, c[0x0][0x39c] ;  /* 0x0000e700ff0d7b82 */ /* 0x000e640000000800 */
[-C--:B------:R-:W-:Y:S02]  /*06e0*/  IABS R11, R12.reuse ;  /* 0x0000000c000b7213 */ /* 0x080fe40000000000 */
[----:B------:R-:W-:Y:S02]  /*06f0*/  IADD3 R8, PT, PT, -R16, RZ, RZ ;  /* 0x000000ff10087210 */ /* 0x000fe40007ffe1ff */
[----:B------:R-:W-:Y:S01]  /*0700*/  IABS R22, R12 ;  /* 0x0000000c00167213 */ /* 0x000fe20000000000 */
[----:B------:R-:W3:Y:S02]  /*0710*/  I2F.RP R14, R11 ;  /* 0x0000000b000e7306 */ /* 0x000ee40000209400 */
[----:B------:R-:W-:Y:S01]  /*0720*/  IMAD R9, R10, R8, R9 ;  /* 0x000000080a097224 */ /* 0x000fe200078e0209 */
[----:B------:R-:W-:-:S02]  /*0730*/  LOP3.LUT R8, R15, R6, RZ, 0x3c, !PT ;  /* 0x000000060f087212 */ /* 0x000fc400078e3cff */
[----:B------:R-:W-:Y:S02]  /*0740*/  IADD3 R22, PT, PT, RZ, -R22, RZ ;  /* 0x80000016ff167210 */ /* 0x000fe40007ffe0ff */
[----:B------:R-:W-:Y:S01]  /*0750*/  ISETP.GT.U32.AND P2, PT, R10, R9, PT ;  /* 0x000000090a00720c */ /* 0x000fe20003f44070 */
[----:B0-----:R-:W-:Y:S01]  /*0760*/  MUFU.RCP R18, R18 ;  /* 0x0000001200127308 */ /* 0x001fe20000001000 */
[----:B------:R-:W-:-:S07]  /*0770*/  ISETP.GE.AND P3, PT, R8, RZ, PT ;  /* 0x000000ff0800720c */ /* 0x000fce0003f66270 */
[----:B---3--:R-:W0:Y:S04]  /*0780*/  MUFU.RCP R14, R14 ;  /* 0x0000000e000e7308 */ /* 0x008e280000001000 */
[----:B------:R-:W-:Y:S01]  /*0790*/  @!P2 IMAD.IADD R9, R9, 0x1, -R10 ;  /* 0x000000010909a824 */ /* 0x000fe200078e0a0a */
[----:B------:R-:W-:Y:S02]  /*07a0*/  @!P2 IADD3 R16, PT, PT, R16, 0x1, RZ ;  /* 0x000000011010a810 */ /* 0x000fe40007ffe0ff */
[----:B------:R-:W-:Y:S02]  /*07b0*/  ISETP.NE.AND P2, PT, R6, RZ, PT ;  /* 0x000000ff0600720c */ /* 0x000fe40003f45270 */
[----:B------:R-:W-:Y:S01]  /*07c0*/  ISETP.GE.U32.AND P1, PT, R9, R10, PT ;  /* 0x0000000a0900720c */ /* 0x000fe20003f26070 */
[----:B0-----:R-:W-:Y:S01]  /*07d0*/  VIADD R9, R14, 0xffffffe ;  /* 0x0ffffffe0e097836 */ /* 0x001fe20000000000 */
[----:B-1----:R-:W-:-:S11]  /*07e0*/  IABS R14, R13 ;  /* 0x0000000d000e7213 */ /* 0x002fd60000000000 */
[----:B------:R-:W-:Y:S01]  /*07f0*/  @P1 VIADD R16, R16, 0x1 ;  /* 0x0000000110101836 */ /* 0x000fe20000000000 */
[----:B------:R-:W0:Y:S04]  /*0800*/  F2I.FTZ.U32.TRUNC.NTZ R9, R9 ;  /* 0x0000000900097305 */ /* 0x000e28000021f000 */
[----:B------:R-:W-:Y:S02]  /*0810*/  @!P3 IADD3 R16, PT, PT, -R16, RZ, RZ ;  /* 0x000000ff1010b210 */ /* 0x000fe40007ffe1ff */
[----:B------:R-:W-:Y:S02]  /*0820*/  @!P2 LOP3.LUT R16, RZ, R6, RZ, 0x33, !PT ;  /* 0x00000006ff10a212 */ /* 0x000fe400078e33ff */
[----:B------:R-:W1:Y:S02]  /*0830*/  I2F.RP R8, R14 ;  /* 0x0000000e00087306 */ /* 0x000e640000209400 */
[----:B------:R-:W-:-:S02]  /*0840*/  IADD3 R19, PT, PT, -R16, RZ, RZ ;  /* 0x000000ff10137210 */ /* 0x000fc40007ffe1ff */
[----:B------:R-:W-:Y:S01]  /*0850*/  ISETP.GE.AND P5, PT, R16, RZ, PT ;  /* 0x000000ff1000720c */ /* 0x000fe20003fa6270 */
[----:B0-----:R-:W-:Y:S02]  /*0860*/  IMAD.MOV R20, RZ, RZ, -R9 ;  /* 0x000000ffff147224 */ /* 0x001fe400078e0a09 */
[--C-:B------:R-:W-:Y:S02]  /*0870*/  IMAD R19, R6, R19, R15.reuse ;  /* 0x0000001306137224 */ /* 0x100fe400078e020f */
[----:B------:R-:W-:Y:S02]  /*0880*/  IMAD R21, R20, R11, RZ ;  /* 0x0000000b14157224 */ /* 0x000fe400078e02ff */
[----:B------:R-:W-:Y:S01]  /*0890*/  IMAD.MOV R15, RZ, RZ, -R15 ;  /* 0x000000ffff0f7224 */ /* 0x000fe200078e0a0f */
[----:B------:R-:W-:Y:S01]  /*08a0*/  IABS R20, R19 ;  /* 0x0000001300147213 */ /* 0x000fe20000000000 */
[----:B-1----:R0:W1:Y:S02]  /*08b0*/  MUFU.RCP R10, R8 ;  /* 0x00000008000a7308 */ /* 0x0020640000001000 */
[----:B------:R-:W-:-:S02]  /*08c0*/  IMAD R15, R7, R15, R0 ;  /* 0x0000000f070f7224 */ /* 0x000fc400078e0200 */
[----:B------:R-:W-:-:S04]  /*08d0*/  IMAD.MOV R0, RZ, RZ, -R0 ;  /* 0x000000ffff007224 */ /* 0x000fc800078e0a00 */
[----:B------:R-:W-:Y:S02]  /*08e0*/  IMAD R0, R5, R0, R2 ;  /* 0x0000000005007224 */ /* 0x000fe400078e0202 */
[----:B0-----:R-:W-:-:S04]  /*08f0*/  IMAD.MOV.U32 R8, RZ, RZ, RZ ;  /* 0x000000ffff087224 */ /* 0x001fc800078e00ff */
[----:B------:R-:W-:-:S04]  /*0900*/  IMAD.HI.U32 R6, R9, R21, R8 ;  /* 0x0000001509067227 */ /* 0x000fc800078e0008 */
[----:B------:R-:W-:Y:S01]  /*0910*/  IMAD.MOV.U32 R9, RZ, RZ, R20 ;  /* 0x000000ffff097224 */ /* 0x000fe200078e0014 */
[----:B------:R-:W-:Y:S01]  /*0920*/  MOV R20, R22 ;  /* 0x0000001600147202 */ /* 0x000fe20000000f00 */
[----:B-1----:R-:W-:Y:S01]  /*0930*/  VIADD R8, R10, 0xffffffe ;  /* 0x0ffffffe0a087836 */ /* 0x002fe20000000000 */
[----:B------:R-:W-:Y:S01]  /*0940*/  LOP3.LUT R10, R19, R12, RZ, 0x3c, !PT ;  /* 0x0000000c130a7212 */ /* 0x000fe200078e3cff */
[----:B------:R-:W-:-:S03]  /*0950*/  IMAD.HI.U32 R6, R6, R9, RZ ;  /* 0x0000000906067227 */ /* 0x000fc600078e00ff */
[----:B------:R-:W-:Y:S01]  /*0960*/  ISETP.GE.AND P3, PT, R10, RZ, PT ;  /* 0x000000ff0a00720c */ /* 0x000fe20003f66270 */
[----:B------:R-:W-:Y:S01]  /*0970*/  IMAD R20, R6, R20, R9 ;  /* 0x0000001406147224 */ /* 0x000fe200078e0209 */
[----:B------:R-:W-:Y:S01]  /*0980*/  IABS R10, R16 ;  /* 0x00000010000a7213 */ /* 0x000fe20000000000 */
[----:B------:R0:W1:Y:S01]  /*0990*/  F2I.FTZ.U32.TRUNC.NTZ R9, R8 ;  /* 0x0000000800097305 */ /* 0x000062000021f000 */
[----:B------:R-:W-:Y:S02]  /*09a0*/  VIADD R21, R18, 0xffffffe ;  /* 0x0ffffffe12157836 */ /* 0x000fe40000000000 */
[----:B------:R-:W-:Y:S01]  /*09b0*/  ISETP.GT.U32.AND P2, PT, R11, R20, PT ;  /* 0x000000140b00720c */ /* 0x000fe20003f44070 */
[----:B0-----:R-:W-:Y:S01]  /*09c0*/  HFMA2 R8, -RZ, RZ, 0, 0 ;  /* 0x00000000ff087431 */ /* 0x001fe200000001ff */
[----:B-1----:R-:W-:-:S11]  /*09d0*/  IADD3 R23, PT, PT, RZ, -R9, RZ ;  /* 0x80000009ff177210 */ /* 0x002fd60007ffe0ff */
[----:B------:R-:W-:Y:S01]  /*09e0*/  @!P2 VIADD R6, R6, 0x1 ;  /* 0x000000010606a836 */ /* 0x000fe20000000000 */
[-C--:B------:R-:W-:Y:S02]  /*09f0*/  @!P2 IADD3 R20, PT, PT, R20, -R11.reuse, RZ ;  /* 0x8000000b1414a210 */ /* 0x080fe40007ffe0ff */
[----:B------:R-:W-:Y:S01]  /*0a00*/  ISETP.NE.AND P2, PT, R12, RZ, PT ;  /* 0x000000ff0c00720c */ /* 0x000fe20003f45270 */
[----:B------:R-:W-:Y:S01]  /*0a10*/  IMAD R23, R23, R14, RZ ;  /* 0x0000000e17177224 */ /* 0x000fe200078e02ff */
[----:B------:R-:W-:Y:S02]  /*0a20*/  ISETP.GE.U32.AND P1, PT, R20, R11, PT ;  /* 0x0000000b1400720c */ /* 0x000fe40003f26070 */
[----:B------:R-:W0:Y:S01]  /*0a30*/  F2I.FTZ.U32.TRUNC.NTZ R11, R21 ;  /* 0x00000015000b7305 */ /* 0x000e22000021f000 */
[----:B------:R-:W-:-:S04]  /*0a40*/  IMAD.HI.U32 R8, R9, R23, R8 ;  /* 0x0000001709087227 */ /* 0x000fc800078e0008 */
[----:B------:R-:W-:-:S04]  /*0a50*/  IMAD.MOV.U32 R9, RZ, RZ, R10 ;  /* 0x000000ffff097224 */ /* 0x000fc800078e000a */
[----:B------:R-:W-:-:S04]  /*0a60*/  IMAD.HI.U32 R8, R8, R9, RZ ;  /* 0x0000000908087227 */ /* 0x000fc800078e00ff */
[----:B------:R-:W-:Y:S01]  /*0a70*/  @P1 VIADD R6, R6, 0x1 ;  /* 0x0000000106061836 */ /* 0x000fe20000000000 */
[----:B------:R-:W-:Y:S02]  /*0a80*/  IADD3 R8, PT, PT, -R8, RZ, RZ ;  /* 0x000000ff08087210 */ /* 0x000fe40007ffe1ff */
[----:B0-----:R-:W-:Y:S02]  /*0a90*/  IADD3 R18, PT, PT, RZ, -R11, RZ ;  /* 0x8000000bff127210 */ /* 0x001fe40007ffe0ff */
[----:B------:R-:W-:Y:S01]  /*0aa0*/  @!P3 IADD3 R6, PT, PT, -R6, RZ, RZ ;  /* 0x000000ff0606b210 */ /* 0x000fe20007ffe1ff */
[----:B------:R-:W-:Y:S01]  /*0ab0*/  IMAD R9, R14, R8, R9 ;  /* 0x000000080e097224 */ /* 0x000fe200078e0209 */
[----:B------:R-:W-:Y:S01]  /*0ac0*/  @!P2 LOP3.LUT R6, RZ, R12, RZ, 0x33, !PT ;  /* 0x0000000cff06a212 */ /* 0x000fe200078e33ff */
[----:B------:R-:W-:Y:S01]  /*0ad0*/  IMAD.MOV.U32 R10, RZ, RZ, R18 ;  /* 0x000000ffff0a7224 */ /* 0x000fe200078e0012 */
[----:B------:R-:W-:Y:S02]  /*0ae0*/  ISETP.NE.AND P2, PT, R13, RZ, PT ;  /* 0x000000ff0d00720c */ /* 0x000fe40003f45270 */
[----:B------:R-:W-:Y:S01]  /*0af0*/  IABS R18, R6 ;  /* 0x0000000600127213 */ /* 0x000fe20000000000 */
[----:B------:R-:W-:Y:S01]  /*0b00*/  IMAD R21, R10, R17, RZ ;  /* 0x000000110a157224 */ /* 0x000fe200078e02ff */
[----:B------:R-:W-:Y:S01]  /*0b10*/  ISETP.GT.U32.AND P1, PT, R14, R9, PT ;  /* 0x000000090e00720c */ /* 0x000fe20003f24070 */
[----:B------:R-:W-:-:S04]  /*0b20*/  IMAD.MOV.U32 R10, RZ, RZ, RZ ;  /* 0x000000ffff0a7224 */ /* 0x000fc800078e00ff */
[----:B------:R-:W-:Y:S01]  /*0b30*/  IMAD.HI.U32 R10, R11, R21, R10 ;  /* 0x000000150b0a7227 */ /* 0x000fe200078e000a */
[----:B------:R-:W-:-:S05]  /*0b40*/  MOV R11, R18 ;  /* 0x00000012000b7202 */ /* 0x000fca0000000f00 */
[----:B------:R-:W-:Y:S02]  /*0b50*/  IMAD.HI.U32 R10, R10, R11, RZ ;  /* 0x0000000b0a0a7227 */ /* 0x000fe400078e00ff */
[----:B------:R-:W-:Y:S02]  /*0b60*/  @!P1 IADD3 R9, PT, PT, R9, -R14, RZ ;  /* 0x8000000e09099210 */ /* 0x000fe40007ffe0ff */
[----:B------:R-:W-:Y:S02]  /*0b70*/  IMAD.MOV R8, RZ, RZ, -R10 ;  /* 0x000000ffff087224 */ /* 0x000fe400078e0a0a */
[----:B------:R-:W-:Y:S02]  /*0b80*/  ISETP.GT.U32.AND P1, PT, R14, R9, PT ;  /* 0x000000090e00720c */ /* 0x000fe40003f24070 */
[----:B------:R-:W-:-:S05]  /*0b90*/  IMAD R8, R17, R8, R11 ;  /* 0x0000000811087224 */ /* 0x000fca00078e020b */
[----:B------:R-:W-:-:S06]  /*0ba0*/  ISETP.GT.U32.AND P4, PT, R17, R8, PT ;  /* 0x000000081100720c */ /* 0x000fcc0003f84070 */
[----:B------:R-:W-:-:S05]  /*0bb0*/  @!P1 IADD3 R9, PT, PT, R9, -R14, RZ ;  /* 0x8000000e09099210 */ /* 0x000fca0007ffe0ff */
[----:B------:R-:W-:Y:S01]  /*0bc0*/  @!P5 IMAD.MOV R9, RZ, RZ, -R9 ;  /* 0x000000ffff09d224 */ /* 0x000fe200078e0a09 */
[----:B------:R-:W-:Y:S01]  /*0bd0*/  @!P2 LOP3.LUT R9, RZ, R13, RZ, 0x33, !PT ;  /* 0x0000000dff09a212 */ /* 0x000fe200078e33ff */
[----:B------:R-:W-:Y:S01]  /*0be0*/  @!P4 IMAD.IADD R8, R8, 0x1, -R17 ;  /* 0x000000010808c824 */ /* 0x000fe200078e0a11 */
[----:B------:R-:W-:Y:S02]  /*0bf0*/  @!P4 IADD3 R10, PT, PT, R10, 0x1, RZ ;  /* 0x000000010a0ac810 */ /* 0x000fe40007ffe0ff */
[----:B------:R-:W-:Y:S02]  /*0c00*/  ISETP.NE.AND P4, PT, R3, RZ, PT ;  /* 0x000000ff0300720c */ /* 0x000fe40003f85270 */
[----:B------:R-:W-:Y:S02]  /*0c10*/  ISETP.GE.U32.AND P3, PT, R8, R17, PT ;  /* 0x000000110800720c */ /* 0x000fe40003f66070 */
[----:B------:R-:W-:-:S04]  /*0c20*/  LOP3.LUT R8, R6, R3, RZ, 0x3c, !PT ;  /* 0x0000000306087212 */ /* 0x000fc800078e3cff */
[----:B------:R-:W-:Y:S01]  /*0c30*/  ISETP.GE.AND P1, PT, R8, RZ, PT ;  /* 0x000000ff0800720c */ /* 0x000fe20003f26270 */
[----:B------:R-:W-:-:S04]  /*0c40*/  IMAD.MOV R8, RZ, RZ, -R6 ;  /* 0x000000ffff087224 */ /* 0x000fc800078e0a06 */
[----:B------:R-:W-:Y:S02]  /*0c50*/  IMAD R8, R12, R8, R19 ;  /* 0x000000080c087224 */ /* 0x000fe400078e0213 */
[----:B------:R-:W-:Y:S02]  /*0c60*/  @P3 IADD3 R10, PT, PT, R10, 0x1, RZ ;  /* 0x000000010a0a3810 */ /* 0x000fe40007ffe0ff */
[----:B------:R-:W-:Y:S02]  /*0c70*/  IMAD R12, R9, R12, R8 ;  /* 0x0000000c090c7224 */ /* 0x000fe400078e0208 */
[----:B------:R-:W0:Y:S02]  /*0c80*/  @P0 LDC.64 R8, c[0x0][0x3a8] ;  /* 0x0000ea00ff080b82 */ /* 0x000e240000000a00 */
[----:B------:R-:W-:Y:S01]  /*0c90*/  @!P1 IADD3 R10, PT, PT, -R10, RZ, RZ ;  /* 0x000000ff0a0a9210 */ /* 0x000fe20007ffe1ff */
[----:B------:R-:W-:Y:S01]  /*0ca0*/  IMAD R12, R12, R7, R15 ;  /* 0x000000070c0c7224 */ /* 0x000fe200078e020f */
[----:B------:R-:W-:-:S05]  /*0cb0*/  @!P4 LOP3.LUT R10, RZ, R3, RZ, 0x33, !PT ;  /* 0x00000003ff0ac212 */ /* 0x000fca00078e33ff */
[----:B------:R-:W-:Y:S01]  /*0cc0*/  IMAD R12, R12, R3, R10 ;  /* 0x000000030c0c7224 */ /* 0x000fe200078e020a */
[----:B------:R-:W-:-:S03]  /*0cd0*/  IADD3 R10, PT, PT, -R10, RZ, RZ ;  /* 0x000000ff0a0a7210 */ /* 0x000fc60007ffe1ff */
[----:B------:R-:W-:Y:S02]  /*0ce0*/  IMAD R12, R12, R5, R0 ;  /* 0x000000050c0c7224 */ /* 0x000fe400078e0200 */
[----:B------:R-:W-:-:S04]  /*0cf0*/  IMAD R6, R3, R10, R6 ;  /* 0x0000000a03067224 */ /* 0x000fc800078e0206 */
[----:B------:R-:W-:-:S04]  /*0d00*/  IMAD R3, R12, R3, R6 ;  /* 0x000000030c037224 */ /* 0x000fc800078e0206 */
[----:B0-----:R-:W-:-:S05]  /*0d10*/  @P0 IMAD.WIDE R8, R3, 0x4, R8 ;  /* 0x0000000403080825 */ /* 0x001fca00078e0208 */
[----:B--2---:R0:W-:Y:S01]  /*0d20*/  @P0 STG.E desc[UR4][R8.64], R4 ;  /* 0x0000000408000986 */ /* 0x0041e2000c101904 */
[----:B------:R-:W-:Y:S05]  /*0d30*/  @P0 EXIT ;  /* 0x000000000000094d */ /* 0x000fea0003800000 */
[----:B0-----:R-:W0:Y:S08]  /*0d40*/  LDC.64 R4, c[0x0][0x388] ;  /* 0x0000e200ff047b82 */ /* 0x001e300000000a00 */
[----:B------:R-:W1:Y:S01]  /*0d50*/  LDC.64 R6, c[0x0][0x3a8] ;  /* 0x0000ea00ff067b82 */ /* 0x000e620000000a00 */
[----:B0-----:R-:W-:-:S06]  /*0d60*/  IMAD.WIDE R4, R3, 0x4, R4 ;  /* 0x0000000403047825 */ /* 0x001fcc00078e0204 */
[----:B------:R-:W2:Y:S01]  /*0d70*/  LDG.E R5, desc[UR4][R4.64] ;  /* 0x0000000404057981 */ /* 0x000ea2000c1e1900 */
[----:B-1----:R-:W-:-:S05]  /*0d80*/  IMAD.WIDE R2, R2, 0x4, R6 ;  /* 0x0000000402027825 */ /* 0x002fca00078e0206 */
[----:B--2---:R-:W-:Y:S01]  /*0d90*/  STG.E desc[UR4][R2.64], R5 ;  /* 0x0000000502007986 */ /* 0x004fe2000c101904 */
[----:B------:R-:W-:Y:S05]  /*0da0*/  EXIT ;  /* 0x000000000000794d */ /* 0x000fea0003800000 */
.L_x_0:
[----:B------:R-:W-:-:S00]  /*0db0*/  BRA `(.L_x_0) ;  /* 0xfffffffc00fc7947 */ /* 0x000fc0000383ffff */
[----:B------:R-:W-:-:S00]  /*0dc0*/  NOP ;  /* 0x0000000000007918 */ /* 0x000fc00000000000 */
        /* <DEDUP_REMOVED lines=11> */
.L_x_1:


//--------------------- .nv.shared.reserved.0     --------------------------
	.section	.nv.shared.reserved.0,"aw",@nobits
	.weak		__nv_reservedSMEM_offset_0_alias
	.size		__nv_reservedSMEM_offset_0_alias, 0, 64
	.other		__nv_reservedSMEM_offset_0_alias,@"STO_CUDA_RESERVED_SHARED STV_DEFAULT"
__nv_reservedSMEM_offset_0_alias:
	.zero		0
	.zero		64


//--------------------- .nv.constant0._Z12reorg_kerneliPfiiiiiiS_ --------------------------
	.section	.nv.constant0._Z12reorg_kerneliPfiiiiiiS_,"a",@progbits
	.sectionflags	@""
	.align	4
.nv.constant0._Z12reorg_kerneliPfiiiiiiS_:
	.zero		944


//--------------------- SYMBOLS --------------------------

	.type		.nv.reservedSmem.offset0,@object
	.size		.nv.reservedSmem.offset0,0x4
